//
// Generated by NVIDIA NVVM Compiler
//
// Compiler Build ID: CL-36424714
// Cuda compilation tools, release 13.0, V13.0.88
// Based on NVVM 20.0.0
//

.version 9.0
.target sm_100
.address_size 64

	// .globl	_Z13matrixProductPdS_S_i

.visible .entry _Z13matrixProductPdS_S_i(
	.param .u64 .ptr .align 1 _Z13matrixProductPdS_S_i_param_0,
	.param .u64 .ptr .align 1 _Z13matrixProductPdS_S_i_param_1,
	.param .u64 .ptr .align 1 _Z13matrixProductPdS_S_i_param_2,
	.param .u32 _Z13matrixProductPdS_S_i_param_3
)
{
	.reg .pred 	%p<10>;
	.reg .b32 	%r<77>;
	.reg .b64 	%rd<67>;
	.reg .b64 	%fd<62>;

	ld.param.u64 	%rd14, [_Z13matrixProductPdS_S_i_param_0];
	ld.param.u64 	%rd15, [_Z13matrixProductPdS_S_i_param_1];
	ld.param.u32 	%r30, [_Z13matrixProductPdS_S_i_param_3];
	cvta.to.global.u64 	%rd1, %rd15;
	cvta.to.global.u64 	%rd2, %rd14;
	mov.u32 	%r31, %tid.y;
	mov.u32 	%r32, %ntid.y;
	mov.u32 	%r33, %ctaid.y;
	mad.lo.s32 	%r34, %r32, %r33, %r31;
	mov.u32 	%r35, %tid.x;
	mov.u32 	%r36, %ntid.x;
	mov.u32 	%r37, %ctaid.x;
	mad.lo.s32 	%r2, %r36, %r37, %r35;
	max.s32 	%r38, %r2, %r34;
	setp.ge.s32 	%p1, %r38, %r30;
	@%p1 bra 	$L__BB0_13;
	mul.lo.s32 	%r3, %r30, %r34;
	and.b32  	%r4, %r30, 7;
	setp.lt.u32 	%p2, %r30, 8;
	mov.b32 	%r71, 0;
	mov.u32 	%r76, %r71;
	@%p2 bra 	$L__BB0_4;
	and.b32  	%r71, %r30, 2147483640;
	neg.s32 	%r65, %r71;
	mul.wide.s32 	%rd16, %r30, 8;
	add.s64 	%rd3, %rd1, %rd16;
	mul.wide.s32 	%rd17, %r30, 16;
	add.s64 	%rd4, %rd1, %rd17;
	mul.wide.s32 	%rd18, %r30, 24;
	add.s64 	%rd5, %rd1, %rd18;
	mul.wide.s32 	%rd19, %r30, 32;
	add.s64 	%rd6, %rd1, %rd19;
	mul.wide.s32 	%rd20, %r30, 40;
	add.s64 	%rd7, %rd1, %rd20;
	mul.wide.s32 	%rd21, %r30, 48;
	add.s64 	%rd8, %rd1, %rd21;
	mul.wide.s32 	%rd22, %r30, 56;
	add.s64 	%rd9, %rd1, %rd22;
	mul.wide.u32 	%rd23, %r3, 8;
	add.s64 	%rd24, %rd23, %rd2;
	add.s64 	%rd66, %rd24, 32;
	mov.b32 	%r76, 0;
	mov.u32 	%r64, %r2;
$L__BB0_3:
	.pragma "nounroll";
	mul.wide.s32 	%rd25, %r64, 8;
	add.s64 	%rd26, %rd3, %rd25;
	add.s64 	%rd27, %rd4, %rd25;
	add.s64 	%rd28, %rd5, %rd25;
	add.s64 	%rd29, %rd6, %rd25;
	add.s64 	%rd30, %rd7, %rd25;
	add.s64 	%rd31, %rd8, %rd25;
	add.s64 	%rd32, %rd9, %rd25;
	add.s64 	%rd33, %rd1, %rd25;
	ld.global.f64 	%fd1, [%rd66+-32];
	ld.global.f64 	%fd2, [%rd33];
	cvt.rn.f64.s32 	%fd3, %r76;
	fma.rn.f64 	%fd4, %fd1, %fd2, %fd3;
	cvt.rzi.s32.f64 	%r42, %fd4;
	ld.global.f64 	%fd5, [%rd66+-24];
	ld.global.f64 	%fd6, [%rd26];
	cvt.rn.f64.s32 	%fd7, %r42;
	fma.rn.f64 	%fd8, %fd5, %fd6, %fd7;
	cvt.rzi.s32.f64 	%r43, %fd8;
	ld.global.f64 	%fd9, [%rd66+-16];
	ld.global.f64 	%fd10, [%rd27];
	cvt.rn.f64.s32 	%fd11, %r43;
	fma.rn.f64 	%fd12, %fd9, %fd10, %fd11;
	cvt.rzi.s32.f64 	%r44, %fd12;
	ld.global.f64 	%fd13, [%rd66+-8];
	ld.global.f64 	%fd14, [%rd28];
	cvt.rn.f64.s32 	%fd15, %r44;
	fma.rn.f64 	%fd16, %fd13, %fd14, %fd15;
	cvt.rzi.s32.f64 	%r45, %fd16;
	ld.global.f64 	%fd17, [%rd66];
	ld.global.f64 	%fd18, [%rd29];
	cvt.rn.f64.s32 	%fd19, %r45;
	fma.rn.f64 	%fd20, %fd17, %fd18, %fd19;
	cvt.rzi.s32.f64 	%r46, %fd20;
	ld.global.f64 	%fd21, [%rd66+8];
	ld.global.f64 	%fd22, [%rd30];
	cvt.rn.f64.s32 	%fd23, %r46;
	fma.rn.f64 	%fd24, %fd21, %fd22, %fd23;
	cvt.rzi.s32.f64 	%r47, %fd24;
	ld.global.f64 	%fd25, [%rd66+16];
	ld.global.f64 	%fd26, [%rd31];
	cvt.rn.f64.s32 	%fd27, %r47;
	fma.rn.f64 	%fd28, %fd25, %fd26, %fd27;
	cvt.rzi.s32.f64 	%r48, %fd28;
	ld.global.f64 	%fd29, [%rd66+24];
	ld.global.f64 	%fd30, [%rd32];
	cvt.rn.f64.s32 	%fd31, %r48;
	fma.rn.f64 	%fd32, %fd29, %fd30, %fd31;
	cvt.rzi.s32.f64 	%r76, %fd32;
	add.s32 	%r65, %r65, 8;
	shl.b32 	%r49, %r30, 3;
	add.s32 	%r64, %r64, %r49;
	add.s64 	%rd66, %rd66, 64;
	setp.ne.s32 	%p3, %r65, 0;
	@%p3 bra 	$L__BB0_3;
$L__BB0_4:
	setp.eq.s32 	%p4, %r4, 0;
	@%p4 bra 	$L__BB0_12;
	and.b32  	%r16, %r30, 3;
	setp.lt.u32 	%p5, %r4, 4;
	@%p5 bra 	$L__BB0_7;
	add.s32 	%r51, %r71, %r3;
	mul.wide.u32 	%rd34, %r51, 8;
	add.s64 	%rd35, %rd2, %rd34;
	ld.global.f64 	%fd33, [%rd35];
	mad.lo.s32 	%r52, %r71, %r30, %r2;
	mul.wide.s32 	%rd36, %r52, 8;
	add.s64 	%rd37, %rd1, %rd36;
	ld.global.f64 	%fd34, [%rd37];
	cvt.rn.f64.s32 	%fd35, %r76;
	fma.rn.f64 	%fd36, %fd33, %fd34, %fd35;
	cvt.rzi.s32.f64 	%r53, %fd36;
	cvt.u64.u32 	%rd38, %r3;
	cvt.u64.u32 	%rd39, %r71;
	add.s64 	%rd40, %rd39, %rd38;
	shl.b64 	%rd41, %rd40, 3;
	add.s64 	%rd42, %rd2, %rd41;
	ld.global.f64 	%fd37, [%rd42+8];
	mul.wide.s32 	%rd43, %r30, 8;
	add.s64 	%rd44, %rd37, %rd43;
	ld.global.f64 	%fd38, [%rd44];
	cvt.rn.f64.s32 	%fd39, %r53;
	fma.rn.f64 	%fd40, %fd37, %fd38, %fd39;
	cvt.rzi.s32.f64 	%r54, %fd40;
	ld.global.f64 	%fd41, [%rd42+16];
	add.s64 	%rd45, %rd44, %rd43;
	ld.global.f64 	%fd42, [%rd45];
	cvt.rn.f64.s32 	%fd43, %r54;
	fma.rn.f64 	%fd44, %fd41, %fd42, %fd43;
	cvt.rzi.s32.f64 	%r55, %fd44;
	ld.global.f64 	%fd45, [%rd42+24];
	add.s64 	%rd46, %rd45, %rd43;
	ld.global.f64 	%fd46, [%rd46];
	cvt.rn.f64.s32 	%fd47, %r55;
	fma.rn.f64 	%fd48, %fd45, %fd46, %fd47;
	cvt.rzi.s32.f64 	%r76, %fd48;
	add.s32 	%r71, %r71, 4;
$L__BB0_7:
	setp.eq.s32 	%p6, %r16, 0;
	@%p6 bra 	$L__BB0_12;
	setp.eq.s32 	%p7, %r16, 1;
	@%p7 bra 	$L__BB0_10;
	add.s32 	%r57, %r71, %r3;
	mul.wide.u32 	%rd47, %r57, 8;
	add.s64 	%rd48, %rd2, %rd47;
	ld.global.f64 	%fd49, [%rd48];
	mad.lo.s32 	%r58, %r71, %r30, %r2;
	mul.wide.s32 	%rd49, %r58, 8;
	add.s64 	%rd50, %rd1, %rd49;
	ld.global.f64 	%fd50, [%rd50];
	cvt.rn.f64.s32 	%fd51, %r76;
	fma.rn.f64 	%fd52, %fd49, %fd50, %fd51;
	cvt.rzi.s32.f64 	%r59, %fd52;
	cvt.u64.u32 	%rd51, %r3;
	cvt.u64.u32 	%rd52, %r71;
	add.s64 	%rd53, %rd52, %rd51;
	shl.b64 	%rd54, %rd53, 3;
	add.s64 	%rd55, %rd2, %rd54;
	ld.global.f64 	%fd53, [%rd55+8];
	mul.wide.s32 	%rd56, %r30, 8;
	add.s64 	%rd57, %rd50, %rd56;
	ld.global.f64 	%fd54, [%rd57];
	cvt.rn.f64.s32 	%fd55, %r59;
	fma.rn.f64 	%fd56, %fd53, %fd54, %fd55;
	cvt.rzi.s32.f64 	%r76, %fd56;
	add.s32 	%r71, %r71, 2;
$L__BB0_10:
	and.b32  	%r60, %r30, 1;
	setp.eq.b32 	%p8, %r60, 1;
	not.pred 	%p9, %p8;
	@%p9 bra 	$L__BB0_12;
	add.s32 	%r61, %r71, %r3;
	mul.wide.u32 	%rd58, %r61, 8;
	add.s64 	%rd59, %rd2, %rd58;
	ld.global.f64 	%fd57, [%rd59];
	mad.lo.s32 	%r62, %r71, %r30, %r2;
	mul.wide.s32 	%rd60, %r62, 8;
	add.s64 	%rd61, %rd1, %rd60;
	ld.global.f64 	%fd58, [%rd61];
	cvt.rn.f64.s32 	%fd59, %r76;
	fma.rn.f64 	%fd60, %fd57, %fd58, %fd59;
	cvt.rzi.s32.f64 	%r76, %fd60;
$L__BB0_12:
	ld.param.u64 	%rd65, [_Z13matrixProductPdS_S_i_param_2];
	cvt.rn.f64.s32 	%fd61, %r76;
	add.s32 	%r63, %r3, %r2;
	cvta.to.global.u64 	%rd62, %rd65;
	mul.wide.s32 	%rd63, %r63, 8;
	add.s64 	%rd64, %rd62, %rd63;
	st.global.f64 	[%rd64], %fd61;
$L__BB0_13:
	ret;

}


// ===== COMPILED SASS (sm_100) =====

	.target	sm_100

	.elftype	@"ET_EXEC"


//--------------------- .note.nv.tkinfo           --------------------------
	.section	.note.nv.tkinfo,"",@"SHT_NOTE"
	.sectionflags	@"SHF_NOTE_NV_TKINFO"
	.tkinfo
        /*0018*/ 	.word	0x00000002
        /*0030*/ 	.string	""
        /*0030*/ 	.string	"ptxas"
        /*0030*/ 	.string	"Cuda compilation tools, release 13.0, V13.0.88"
        /*0030*/ 	.string	"Build cuda_13.0.r13.0/compiler.36424714_0"
        /*0030*/ 	.string	"-arch sm_100 -m 64 "



//--------------------- .note.nv.cuinfo           --------------------------
	.section	.note.nv.cuinfo,"",@"SHT_NOTE"
	.sectionflags	@"SHF_NOTE_NV_CUINFO"
        /*0018*/ 	.short	0x0002
        /*001a*/ 	.short	0x0064
        /*001c*/ 	.short	0x0082
	.zero		2


//--------------------- .nv.info                  --------------------------
	.section	.nv.info,"",@"SHT_CUDA_INFO"
	.align	4


	//----- nvinfo : EIATTR_REGCOUNT
	.align		4
        /*0000*/ 	.byte	0x04, 0x2f
        /*0002*/ 	.short	(.L_1 - .L_0)
	.align		4
.L_0:
        /*0004*/ 	.word	index@(_Z13matrixProductPdS_S_i)
        /*0008*/ 	.word	0x00000020


	//----- nvinfo : EIATTR_FRAME_SIZE
	.align		4
.L_1:
        /*000c*/ 	.byte	0x04, 0x11
        /*000e*/ 	.short	(.L_3 - .L_2)
	.align		4
.L_2:
        /*0010*/ 	.word	index@(_Z13matrixProductPdS_S_i)
        /*0014*/ 	.word	0x00000000


	//----- nvinfo : EIATTR_MIN_STACK_SIZE
	.align		4
.L_3:
        /*0018*/ 	.byte	0x04, 0x12
        /*001a*/ 	.short	(.L_5 - .L_4)
	.align		4
.L_4:
        /*001c*/ 	.word	index@(_Z13matrixProductPdS_S_i)
        /*0020*/ 	.word	0x00000000
.L_5:


//--------------------- .nv.compat                --------------------------
	.section	.nv.compat,"",@"SHT_CUDA_COMPAT_INFO"
	.align	4
        /*0000*/ 	.byte	0x02, 0x09, 0x00, 0x00, 0x02, 0x02, 0x01, 0x00, 0x02, 0x05, 0x05, 0x00, 0x03, 0x07, 0x01, 0x01
        /*0010*/ 	.byte	0x02, 0x03, 0x00, 0x00, 0x02, 0x06, 0x01, 0x00, 0x04, 0x0b, 0x08, 0x00, 0x01, 0x00, 0x00, 0x00
        /*0020*/ 	.byte	0x00, 0x00, 0x00, 0x00


//--------------------- .nv.info._Z13matrixProductPdS_S_i --------------------------
	.section	.nv.info._Z13matrixProductPdS_S_i,"",@"SHT_CUDA_INFO"
	.sectionflags	@""
	.align	4


	//----- nvinfo : EIATTR_CUDA_API_VERSION
	.align		4
        /*0000*/ 	.byte	0x04, 0x37
        /*0002*/ 	.short	(.L_7 - .L_6)
.L_6:
        /*0004*/ 	.word	0x00000082


	//----- nvinfo : EIATTR_KPARAM_INFO
	.align		4
.L_7:
        /*0008*/ 	.byte	0x04, 0x17
        /*000a*/ 	.short	(.L_9 - .L_8)
.L_8:
        /*000c*/ 	.word	0x00000000
        /*0010*/ 	.short	0x0003
        /*0012*/ 	.short	0x0018
        /*0014*/ 	.byte	0x00, 0xf0, 0x11, 0x00


	//----- nvinfo : EIATTR_KPARAM_INFO
	.align		4
.L_9:
        /*0018*/ 	.byte	0x04, 0x17
        /*001a*/ 	.short	(.L_11 - .L_10)
.L_10:
        /*001c*/ 	.word	0x00000000
        /*0020*/ 	.short	0x0002
        /*0022*/ 	.short	0x0010
        /*0024*/ 	.byte	0x00, 0xf5, 0x21, 0x00


	//----- nvinfo : EIATTR_KPARAM_INFO
	.align		4
.L_11:
        /*0028*/ 	.byte	0x04, 0x17
        /*002a*/ 	.short	(.L_13 - .L_12)
.L_12:
        /*002c*/ 	.word	0x00000000
        /*0030*/ 	.short	0x0001
        /*0032*/ 	.short	0x0008
        /*0034*/ 	.byte	0x00, 0xf5, 0x21, 0x00


	//----- nvinfo : EIATTR_KPARAM_INFO
	.align		4
.L_13:
        /*0038*/ 	.byte	0x04, 0x17
        /*003a*/ 	.short	(.L_15 - .L_14)
.L_14:
        /*003c*/ 	.word	0x00000000
        /*0040*/ 	.short	0x0000
        /*0042*/ 	.short	0x0000
        /*0044*/ 	.byte	0x00, 0xf5, 0x21, 0x00


	//----- nvinfo : EIATTR_SPARSE_MMA_MASK
	.align		4
.L_15:
        /*0048*/ 	.byte	0x03, 0x50
        /*004a*/ 	.short	0x0000


	//----- nvinfo : EIATTR_MAXREG_COUNT
	.align		4
        /*004c*/ 	.byte	0x03, 0x1b
        /*004e*/ 	.short	0x00ff


	//----- nvinfo : EIATTR_MERCURY_ISA_VERSION
	.align		4
        /*0050*/ 	.byte	0x03, 0x5f
        /*0052*/ 	.short	0x0101


	//----- nvinfo : EIATTR_VRC_CTA_INIT_COUNT
	.align		4
        /*0054*/ 	.byte	0x02, 0x4a
	.zero		1
	.zero		1


	//----- nvinfo : EIATTR_EXIT_INSTR_OFFSETS
	.align		4
        /*0058*/ 	.byte	0x04, 0x1c
        /*005a*/ 	.short	(.L_17 - .L_16)


	//   ....[0]....
.L_16:
        /*005c*/ 	.word	0x000000c0


	//   ....[1]....
        /*0060*/ 	.word	0x00000c20


	//----- nvinfo : EIATTR_CBANK_PARAM_SIZE
	.align		4
.L_17:
        /*0064*/ 	.byte	0x03, 0x19
        /*0066*/ 	.short	0x001c


	//----- nvinfo : EIATTR_PARAM_CBANK
	.align		4
        /*0068*/ 	.byte	0x04, 0x0a
        /*006a*/ 	.short	(.L_19 - .L_18)
	.align		4
.L_18:
        /*006c*/ 	.word	index@(.nv.constant0._Z13matrixProductPdS_S_i)
        /*0070*/ 	.short	0x0380
        /*0072*/ 	.short	0x001c


	//----- nvinfo : EIATTR_SW_WAR
	.align		4
.L_19:
        /*0074*/ 	.byte	0x04, 0x36
        /*0076*/ 	.short	(.L_21 - .L_20)
.L_20:
        /*0078*/ 	.word	0x00000008
.L_21:


//--------------------- .nv.callgraph             --------------------------
	.section	.nv.callgraph,"",@"SHT_CUDA_CALLGRAPH"
	.align	4
	.sectionentsize	8
	.align		4
        /*0000*/ 	.word	0x00000000
	.align		4
        /*0004*/ 	.word	0xffffffff
	.align		4
        /*0008*/ 	.word	0x00000000
	.align		4
        /*000c*/ 	.word	0xfffffffe
	.align		4
        /*0010*/ 	.word	0x00000000
	.align		4
        /*0014*/ 	.word	0xfffffffd
	.align		4
        /*0018*/ 	.word	0x00000000
	.align		4
        /*001c*/ 	.word	0xfffffffc


//--------------------- .text._Z13matrixProductPdS_S_i --------------------------
	.section	.text._Z13matrixProductPdS_S_i,"ax",@progbits
	.align	128
        .global         _Z13matrixProductPdS_S_i
        .type           _Z13matrixProductPdS_S_i,@function
        .size           _Z13matrixProductPdS_S_i,(.L_x_6 - _Z13matrixProductPdS_S_i)
        .other          _Z13matrixProductPdS_S_i,@"STO_CUDA_ENTRY STV_DEFAULT"
_Z13matrixProductPdS_S_i:
.text._Z13matrixProductPdS_S_i:
[----:B------:R-:W-:Y:S01]  /*0000*/  LDC R1, c[0x0][0x37c] ;  /* 0x0000df00ff017b82 */ /* 0x000fe20000000800 */
[----:B------:R-:W0:Y:S01]  /*0010*/  S2R R0, SR_TID.Y ;  /* 0x0000000000007919 */ /* 0x000e220000002200 */
[----:B------:R-:W0:Y:S01]  /*0020*/  LDCU UR4, c[0x0][0x364] ;  /* 0x00006c80ff0477ac */ /* 0x000e220008000800 */
[----:B------:R-:W0:Y:S01]  /*0030*/  S2R R3, SR_CTAID.Y ;  /* 0x0000000000037919 */ /* 0x000e220000002600 */
[----:B------:R-:W1:Y:S01]  /*0040*/  LDCU UR5, c[0x0][0x360] ;  /* 0x00006c00ff0577ac */ /* 0x000e620008000800 */
[----:B------:R-:W1:Y:S01]  /*0050*/  S2R R13, SR_TID.X ;  /* 0x00000000000d7919 */ /* 0x000e620000002100 */
[----:B------:R-:W2:Y:S01]  /*0060*/  LDCU UR20, c[0x0][0x398] ;  /* 0x00007300ff1477ac */ /* 0x000ea20008000800 */
[----:B------:R-:W1:Y:S01]  /*0070*/  S2R R2, SR_CTAID.X ;  /* 0x0000000000027919 */ /* 0x000e620000002500 */
[----:B0-----:R-:W-:Y:S02]  /*0080*/  IMAD R0, R3, UR4, R0 ;  /* 0x0000000403007c24 */ /* 0x001fe4000f8e0200 */
[----:B-1----:R-:W-:-:S05]  /*0090*/  IMAD R13, R2, UR5, R13 ;  /* 0x00000005020d7c24 */ /* 0x002fca000f8e020d */
[----:B------:R-:W-:-:S04]  /*00a0*/  VIMNMX R2, PT, PT, R0, R13, !PT ;  /* 0x0000000d00027248 */ /* 0x000fc80007fe0100 */
[----:B--2---:R-:W-:-:S13]  /*00b0*/  ISETP.GE.AND P0, PT, R2, UR20, PT ;  /* 0x0000001402007c0c */ /* 0x004fda000bf06270 */
[----:B------:R-:W-:Y:S05]  /*00c0*/  @P0 EXIT ;  /* 0x000000000000094d */ /* 0x000fea0003800000 */
[----:B------:R-:W-:Y:S01]  /*00d0*/  UISETP.GE.U32.AND UP0, UPT, UR20, 0x8, UPT ;  /* 0x000000081400788c */ /* 0x000fe2000bf06070 */
[----:B------:R-:W-:Y:S02]  /*00e0*/  HFMA2 R22, -RZ, RZ, 0, 0 ;  /* 0x00000000ff167431 */ /* 0x000fe400000001ff */
[----:B------:R-:W-:Y:S01]  /*00f0*/  IMAD R0, R0, UR20, RZ ;  /* 0x0000001400007c24 */ /* 0x000fe2000f8e02ff */
[----:B------:R-:W-:Y:S01]  /*0100*/  UMOV UR4, URZ ;  /* 0x000000ff00047c82 */ /* 0x000fe20008000000 */
[----:B------:R-:W0:Y:S04]  /*0110*/  LDCU.64 UR18, c[0x0][0x358] ;  /* 0x00006b00ff1277ac */ /* 0x000e280008000a00 */
[----:B------:R-:W-:Y:S05]  /*0120*/  BRA.U !UP0, `(.L_x_0) ;  /* 0x0000000508447547 */ /* 0x000fea000b800000 */
[----:B------:R-:W1:Y:S01]  /*0130*/  LDCU.128 UR24, c[0x0][0x380] ;  /* 0x00007000ff1877ac */ /* 0x000e620008000c00 */
[----:B------:R-:W-:Y:S02]  /*0140*/  MOV R22, RZ ;  /* 0x000000ff00167202 */ /* 0x000fe40000000f00 */
[----:B------:R-:W-:Y:S01]  /*0150*/  MOV R12, R13 ;  /* 0x0000000d000c7202 */ /* 0x000fe20000000f00 */
[----:B------:R-:W-:-:S04]  /*0160*/  ULOP3.LUT UR4, UR20, 0x7ffffff8, URZ, 0xc0, !UPT ;  /* 0x7ffffff814047892 */ /* 0x000fc8000f8ec0ff */
[----:B------:R-:W-:Y:S01]  /*0170*/  UIADD3 UR5, UPT, UPT, -UR4, URZ, URZ ;  /* 0x000000ff04057290 */ /* 0x000fe2000fffe1ff */
[----:B-1----:R-:W-:Y:S01]  /*0180*/  MOV R2, UR24 ;  /* 0x0000001800027c02 */ /* 0x002fe20008000f00 */
[----:B------:R-:W-:Y:S01]  /*0190*/  UIMAD.WIDE UR6, UR20, 0x10, UR26 ;  /* 0x00000010140678a5 */ /* 0x000fe2000f8e021a */
[----:B------:R-:W-:Y:S01]  /*01a0*/  MOV R3, UR25 ;  /* 0x0000001900037c02 */ /* 0x000fe20008000f00 */
[----:B------:R-:W-:Y:S02]  /*01b0*/  UIMAD.WIDE UR8, UR20, 0x18, UR26 ;  /* 0x00000018140878a5 */ /* 0x000fe4000f8e021a */
[----:B------:R-:W-:Y:S01]  /*01c0*/  UIMAD.WIDE UR10, UR20, 0x20, UR26 ;  /* 0x00000020140a78a5 */ /* 0x000fe2000f8e021a */
[----:B------:R-:W-:Y:S01]  /*01d0*/  IMAD.WIDE.U32 R2, R0, 0x8, R2 ;  /* 0x0000000800027825 */ /* 0x000fe200078e0002 */
[----:B------:R-:W-:Y:S02]  /*01e0*/  UIMAD.WIDE UR12, UR20, 0x28, UR26 ;  /* 0x00000028140c78a5 */ /* 0x000fe4000f8e021a */
[----:B------:R-:W-:Y:S01]  /*01f0*/  UIMAD.WIDE UR14, UR20, 0x30, UR26 ;  /* 0x00000030140e78a5 */ /* 0x000fe2000f8e021a */
[----:B------:R-:W-:Y:S01]  /*0200*/  IADD3 R2, P0, PT, R2, 0x20, RZ ;  /* 0x0000002002027810 */ /* 0x000fe20007f1e0ff */
[----:B------:R-:W-:-:S04]  /*0210*/  UIMAD.WIDE UR16, UR20, 0x38, UR26 ;  /* 0x00000038141078a5 */ /* 0x000fc8000f8e021a */
[----:B------:R-:W-:-:S08]  /*0220*/  IMAD.X R3, RZ, RZ, R3, P0 ;  /* 0x000000ffff037224 */ /* 0x000fd000000e0603 */
.L_x_1:
[----:B------:R-:W-:Y:S01]  /*0230*/  MOV R9, 0x8 ;  /* 0x0000000800097802 */ /* 0x000fe20000000f00 */
[----:B0-2---:R-:W2:Y:S04]  /*0240*/  LDG.E.64 R6, desc[UR18][R2.64+-0x20] ;  /* 0xffffe01202067981 */ /* 0x005ea8000c1e1b00 */
[----:B------:R-:W-:Y:S01]  /*0250*/  IMAD.WIDE R8, R12, R9, UR26 ;  /* 0x0000001a0c087e25 */ /* 0x000fe2000f8e0209 */
[----:B------:R-:W-:Y:S01]  /*0260*/  UIMAD.WIDE UR22, UR20, 0x8, UR26 ;  /* 0x00000008141678a5 */ /* 0x000fe2000f8e021a */
[----:B------:R-:W3:Y:S04]  /*0270*/  LDG.E.64 R18, desc[UR18][R2.64+-0x18] ;  /* 0xffffe81202127981 */ /* 0x000ee8000c1e1b00 */
[----:B------:R-:W2:Y:S01]  /*0280*/  LDG.E.64 R8, desc[UR18][R8.64] ;  /* 0x0000001208087981 */ /* 0x000ea2000c1e1b00 */
[----:B------:R-:W-:Y:S01]  /*0290*/  MOV R21, UR23 ;  /* 0x0000001700157c02 */ /* 0x000fe20008000f00 */
[----:B------:R-:W-:-:S02]  /*02a0*/  IMAD.U32 R20, RZ, RZ, UR22 ;  /* 0x00000016ff147e24 */ /* 0x000fc4000f8e00ff */
[----:B------:R-:W-:Y:S01]  /*02b0*/  HFMA2 R17, -RZ, RZ, 0, 4.76837158203125e-07 ;  /* 0x00000008ff117431 */ /* 0x000fe200000001ff */
[----:B------:R-:W4:Y:S01]  /*02c0*/  LDG.E.64 R14, desc[UR18][R2.64+-0x10] ;  /* 0xfffff012020e7981 */ /* 0x000f22000c1e1b00 */
[C---:B------:R-:W-:Y:S01]  /*02d0*/  IMAD.WIDE R20, R12.reuse, 0x8, R20 ;  /* 0x000000080c147825 */ /* 0x040fe200078e0214 */
[----:B-1----:R-:W-:Y:S02]  /*02e0*/  MOV R5, 0x8 ;  /* 0x0000000800057802 */ /* 0x002fe40000000f00 */
[----:B------:R-:W5:Y:S04]  /*02f0*/  LDG.E.64 R10, desc[UR18][R2.64+-0x8] ;  /* 0xfffff812020a7981 */ /* 0x000f68000c1e1b00 */
[----:B------:R-:W3:Y:S01]  /*0300*/  LDG.E.64 R20, desc[UR18][R20.64] ;  /* 0x0000001214147981 */ /* 0x000ee2000c1e1b00 */
[----:B------:R-:W-:-:S06]  /*0310*/  IMAD.WIDE R16, R12, R17, UR6 ;  /* 0x000000060c107e25 */ /* 0x000fcc000f8e0211 */
[----:B------:R-:W4:Y:S01]  /*0320*/  LDG.E.64 R16, desc[UR18][R16.64] ;  /* 0x0000001210107981 */ /* 0x000f22000c1e1b00 */
[----:B------:R-:W-:-:S06]  /*0330*/  IMAD.WIDE R4, R12, R5, UR8 ;  /* 0x000000080c047e25 */ /* 0x000fcc000f8e0205 */
[----:B------:R-:W5:Y:S01]  /*0340*/  LDG.E.64 R4, desc[UR18][R4.64] ;  /* 0x0000001204047981 */ /* 0x000f62000c1e1b00 */
[----:B------:R-:W2:Y:S01]  /*0350*/  I2F.F64 R22, R22 ;  /* 0x0000001600167312 */ /* 0x000ea20000201c00 */
[----:B------:R-:W-:-:S04]  /*0360*/  IMAD.MOV.U32 R25, RZ, RZ, 0x8 ;  /* 0x00000008ff197424 */ /* 0x000fc800078e00ff */
[----:B------:R-:W-:Y:S01]  /*0370*/  IMAD.WIDE R24, R12, R25, UR10 ;  /* 0x0000000a0c187e25 */ /* 0x000fe2000f8e0219 */
[----:B--2---:R-:W-:Y:S01]  /*0380*/  DFMA R26, R6, R8, R22 ;  /* 0x00000008061a722b */ /* 0x004fe20000000016 */
[----:B------:R-:W2:Y:S04]  /*0390*/  LDG.E.64 R8, desc[UR18][R2.64] ;  /* 0x0000001202087981 */ /* 0x000ea8000c1e1b00 */
[----:B------:R-:W2:Y:S01]  /*03a0*/  LDG.E.64 R6, desc[UR18][R24.64] ;  /* 0x0000001218067981 */ /* 0x000ea2000c1e1b00 */
[----:B------:R-:W0:Y:S08]  /*03b0*/  F2I.F64.TRUNC R23, R26 ;  /* 0x0000001a00177311 */ /* 0x000e30000030d100 */
[----:B0-----:R-:W3:Y:S01]  /*03c0*/  I2F.F64 R28, R23 ;  /* 0x00000017001c7312 */ /* 0x001ee20000201c00 */
[----:B------:R-:W-:-:S05]  /*03d0*/  MOV R27, 0x8 ;  /* 0x00000008001b7802 */ /* 0x000fca0000000f00 */
[----:B------:R-:W-:Y:S01]  /*03e0*/  IMAD.WIDE R26, R12, R27, UR12 ;  /* 0x0000000c0c1a7e25 */ /* 0x000fe2000f8e021b */
[----:B---3--:R-:W-:Y:S01]  /*03f0*/  DFMA R28, R18, R20, R28 ;  /* 0x00000014121c722b */ /* 0x008fe2000000001c */
[----:B------:R-:W3:Y:S04]  /*0400*/  LDG.E.64 R18, desc[UR18][R2.64+0x8] ;  /* 0x0000081202127981 */ /* 0x000ee8000c1e1b00 */
[----:B------:R4:W3:Y:S05]  /*0410*/  LDG.E.64 R20, desc[UR18][R26.64] ;  /* 0x000000121a147981 */ /* 0x0008ea000c1e1b00 */
[----:B------:R-:W0:Y:S01]  /*0420*/  F2I.F64.TRUNC R28, R28 ;  /* 0x0000001c001c7311 */ /* 0x000e22000030d100 */
[----:B------:R-:W-:-:S07]  /*0430*/  MOV R22, 0x8 ;  /* 0x0000000800167802 */ /* 0x000fce0000000f00 */
[----:B0-----:R-:W4:Y:S01]  /*0440*/  I2F.F64 R28, R28 ;  /* 0x0000001c001c7312 */ /* 0x001f220000201c00 */
[----:B------:R-:W-:Y:S01]  /*0450*/  IMAD.WIDE R22, R12, R22, UR14 ;  /* 0x0000000e0c167e25 */ /* 0x000fe2000f8e0216 */
[----:B----4-:R-:W-:Y:S01]  /*0460*/  DFMA R26, R14, R16, R28 ;  /* 0x000000100e1a722b */ /* 0x010fe2000000001c */
[----:B------:R-:W4:Y:S04]  /*0470*/  LDG.E.64 R14, desc[UR18][R2.64+0x10] ;  /* 0x00001012020e7981 */ /* 0x000f28000c1e1b00 */
[----:B------:R-:W4:Y:S05]  /*0480*/  LDG.E.64 R16, desc[UR18][R22.64] ;  /* 0x0000001216107981 */ /* 0x000f2a000c1e1b00 */
[----:B------:R-:W0:Y:S01]  /*0490*/  F2I.F64.TRUNC R26, R26 ;  /* 0x0000001a001a7311 */ /* 0x000e22000030d100 */
[----:B------:R-:W-:-:S07]  /*04a0*/  MOV R25, 0x8 ;  /* 0x0000000800197802 */ /* 0x000fce0000000f00 */
[----:B0-----:R-:W5:Y:S01]  /*04b0*/  I2F.F64 R28, R26 ;  /* 0x0000001a001c7312 */ /* 0x001f620000201c00 */
[----:B------:R-:W-:-:S06]  /*04c0*/  IMAD.WIDE R24, R12, R25, UR16 ;  /* 0x000000100c187e25 */ /* 0x000fcc000f8e0219 */
[----:B------:R-:W4:Y:S01]  /*04d0*/  LDG.E.64 R24, desc[UR18][R24.64] ;  /* 0x0000001218187981 */ /* 0x000f22000c1e1b00 */
[----:B-----5:R-:W-:-:S03]  /*04e0*/  DFMA R10, R10, R4, R28 ;  /* 0x000000040a0a722b */ /* 0x020fc6000000001c */
[----:B------:R0:W5:Y:S07]  /*04f0*/  LDG.E.64 R4, desc[UR18][R2.64+0x18] ;  /* 0x0000181202047981 */ /* 0x00016e000c1e1b00 */
[----:B------:R-:W1:Y:S08]  /*0500*/  F2I.F64.TRUNC R10, R10 ;  /* 0x0000000a000a7311 */ /* 0x000e70000030d100 */
[----:B-1----:R-:W2:Y:S01]  /*0510*/  I2F.F64 R28, R10 ;  /* 0x0000000a001c7312 */ /* 0x002ea20000201c00 */
[----:B------:R-:W-:-:S04]  /*0520*/  UIADD3 UR5, UPT, UPT, UR5, 0x8, URZ ;  /* 0x0000000805057890 */ /* 0x000fc8000fffe0ff */
[----:B------:R-:W-:Y:S01]  /*0530*/  UISETP.NE.AND UP0, UPT, UR5, URZ, UPT ;  /* 0x000000ff0500728c */ /* 0x000fe2000bf05270 */
[----:B0-----:R-:W-:-:S04]  /*0540*/  IADD3 R2, P0, PT, R2, 0x40, RZ ;  /* 0x0000004002027810 */ /* 0x001fc80007f1e0ff */
[----:B------:R-:W-:Y:S01]  /*0550*/  IADD3.X R3, PT, PT, RZ, R3, RZ, P0, !PT ;  /* 0x00000003ff037210 */ /* 0x000fe200007fe4ff */
[----:B--2---:R-:W-:-:S10]  /*0560*/  DFMA R6, R8, R6, R28 ;  /* 0x000000060806722b */ /* 0x004fd4000000001c */
[----:B------:R-:W0:Y:S08]  /*0570*/  F2I.F64.TRUNC R6, R6 ;  /* 0x0000000600067311 */ /* 0x000e30000030d100 */
[----:B0-----:R-:W3:Y:S02]  /*0580*/  I2F.F64 R8, R6 ;  /* 0x0000000600087312 */ /* 0x001ee40000201c00 */
[----:B---3--:R-:W-:-:S10]  /*0590*/  DFMA R8, R18, R20, R8 ;  /* 0x000000141208722b */ /* 0x008fd40000000008 */
[----:B------:R-:W0:Y:S08]  /*05a0*/  F2I.F64.TRUNC R8, R8 ;  /* 0x0000000800087311 */ /* 0x000e30000030d100 */
[----:B0-----:R-:W4:Y:S02]  /*05b0*/  I2F.F64 R18, R8 ;  /* 0x0000000800127312 */ /* 0x001f240000201c00 */
[----:B----4-:R-:W-:-:S10]  /*05c0*/  DFMA R14, R14, R16, R18 ;  /* 0x000000100e0e722b */ /* 0x010fd40000000012 */
[----:B------:R-:W0:Y:S08]  /*05d0*/  F2I.F64.TRUNC R14, R14 ;  /* 0x0000000e000e7311 */ /* 0x000e30000030d100 */
[----:B0-----:R-:W5:Y:S01]  /*05e0*/  I2F.F64 R16, R14 ;  /* 0x0000000e00107312 */ /* 0x001f620000201c00 */
[----:B------:R-:W-:Y:S01]  /*05f0*/  IMAD.U32 R7, RZ, RZ, UR20 ;  /* 0x00000014ff077e24 */ /* 0x000fe2000f8e00ff */
[----:B-----5:R-:W-:-:S06]  /*0600*/  DFMA R4, R4, R24, R16 ;  /* 0x000000180404722b */ /* 0x020fcc0000000010 */
[----:B------:R1:W2:Y:S01]  /*0610*/  F2I.F64.TRUNC R22, R4 ;  /* 0x0000000400167311 */ /* 0x0002a2000030d100 */
[----:B------:R-:W-:Y:S01]  /*0620*/  LEA R12, R7, R12, 0x3 ;  /* 0x0000000c070c7211 */ /* 0x000fe200078e18ff */
[----:B------:R-:W-:Y:S06]  /*0630*/  BRA.U UP0, `(.L_x_1) ;  /* 0xfffffff900fc7547 */ /* 0x000fec000b83ffff */
.L_x_0:
[----:B------:R-:W-:-:S04]  /*0640*/  ULOP3.LUT UR6, UR20, 0x7, URZ, 0xc0, !UPT ;  /* 0x0000000714067892 */ /* 0x000fc8000f8ec0ff */
[----:B------:R-:W-:-:S09]  /*0650*/  UISETP.NE.AND UP0, UPT, UR6, URZ, UPT ;  /* 0x000000ff0600728c */ /* 0x000fd2000bf05270 */
[----:B------:R-:W-:Y:S05]  /*0660*/  BRA.U !UP0, `(.L_x_2) ;  /* 0x0000000508587547 */ /* 0x000fea000b800000 */
[----:B------:R-:W-:Y:S02]  /*0670*/  UISETP.GE.U32.AND UP0, UPT, UR6, 0x4, UPT ;  /* 0x000000040600788c */ /* 0x000fe4000bf06070 */
[----:B------:R-:W-:-:S04]  /*0680*/  ULOP3.LUT UR5, UR20, 0x3, URZ, 0xc0, !UPT ;  /* 0x0000000314057892 */ /* 0x000fc8000f8ec0ff */
[----:B------:R-:W-:-:S03]  /*0690*/  UISETP.NE.AND UP1, UPT, UR5, URZ, UPT ;  /* 0x000000ff0500728c */ /* 0x000fc6000bf25270 */
[----:B------:R-:W-:Y:S08]  /*06a0*/  BRA.U !UP0, `(.L_x_3) ;  /* 0x00000001089c7547 */ /* 0x000ff0000b800000 */
[----:B-1----:R-:W1:Y:S01]  /*06b0*/  LDC.64 R4, c[0x0][0x380] ;  /* 0x0000e000ff047b82 */ /* 0x002e620000000a00 */
[----:B------:R-:W-:Y:S01]  /*06c0*/  MOV R2, UR4 ;  /* 0x0000000400027c02 */ /* 0x000fe20008000f00 */
[----:B------:R-:W-:Y:S01]  /*06d0*/  VIADD R3, R0, UR4 ;  /* 0x0000000400037c36 */ /* 0x000fe20008000000 */
[----:B------:R-:W3:Y:S03]  /*06e0*/  LDCU.64 UR6, c[0x0][0x380] ;  /* 0x00007000ff0677ac */ /* 0x000ee60008000a00 */
[----:B------:R-:W-:Y:S02]  /*06f0*/  IMAD R7, R2, UR20, R13 ;  /* 0x0000001402077c24 */ /* 0x000fe4000f8e020d */
[----:B------:R-:W4:Y:S01]  /*0700*/  LDC.64 R10, c[0x0][0x388] ;  /* 0x0000e200ff0a7b82 */ /* 0x000f220000000a00 */
[----:B-1----:R-:W-:-:S06]  /*0710*/  IMAD.WIDE.U32 R4, R3, 0x8, R4 ;  /* 0x0000000803047825 */ /* 0x002fcc00078e0004 */
[----:B0-----:R-:W5:Y:S01]  /*0720*/  LDG.E.64 R4, desc[UR18][R4.64] ;  /* 0x0000001204047981 */ /* 0x001f62000c1e1b00 */
[----:B----4-:R-:W-:-:S05]  /*0730*/  IMAD.WIDE R10, R7, 0x8, R10 ;  /* 0x00000008070a7825 */ /* 0x010fca00078e020a */
[----:B------:R-:W5:Y:S01]  /*0740*/  LDG.E.64 R2, desc[UR18][R10.64] ;  /* 0x000000120a027981 */ /* 0x000f62000c1e1b00 */
[----:B------:R-:W-:Y:S02]  /*0750*/  IADD3 R6, P0, PT, R0, UR4, RZ ;  /* 0x0000000400067c10 */ /* 0x000fe4000ff1e0ff */
[----:B------:R-:W-:Y:S02]  /*0760*/  MOV R25, UR20 ;  /* 0x0000001400197c02 */ /* 0x000fe40008000f00 */
[----:B------:R-:W-:Y:S02]  /*0770*/  IADD3.X R7, PT, PT, RZ, RZ, RZ, P0, !PT ;  /* 0x000000ffff077210 */ /* 0x000fe400007fe4ff */
[----:B---3--:R-:W-:Y:S01]  /*0780*/  LEA R20, P0, R6, UR6, 0x3 ;  /* 0x0000000606147c11 */ /* 0x008fe2000f8018ff */
[----:B------:R-:W-:-:S03]  /*0790*/  IMAD.WIDE R24, R25, 0x8, R10 ;  /* 0x0000000819187825 */ /* 0x000fc600078e020a */
[----:B------:R-:W-:Y:S02]  /*07a0*/  LEA.HI.X R21, R6, UR7, R7, 0x3, P0 ;  /* 0x0000000706157c11 */ /* 0x000fe400080f1c07 */
[----:B------:R-:W3:Y:S04]  /*07b0*/  LDG.E.64 R8, desc[UR18][R24.64] ;  /* 0x0000001218087981 */ /* 0x000ee8000c1e1b00 */
[----:B------:R-:W3:Y:S01]  /*07c0*/  LDG.E.64 R6, desc[UR18][R20.64+0x8] ;  /* 0x0000081214067981 */ /* 0x000ee2000c1e1b00 */
[----:B------:R-:W-:-:S03]  /*07d0*/  MOV R27, UR20 ;  /* 0x00000014001b7c02 */ /* 0x000fc60008000f00 */
[----:B------:R-:W4:Y:S02]  /*07e0*/  LDG.E.64 R10, desc[UR18][R20.64+0x10] ;  /* 0x00001012140a7981 */ /* 0x000f24000c1e1b00 */
[----:B------:R-:W-:Y:S02]  /*07f0*/  IMAD.WIDE R26, R27, 0x8, R24 ;  /* 0x000000081b1a7825 */ /* 0x000fe400078e0218 */
[----:B------:R-:W4:Y:S04]  /*0800*/  LDG.E.64 R16, desc[UR18][R20.64+0x18] ;  /* 0x0000181214107981 */ /* 0x000f28000c1e1b00 */
[----:B------:R-:W4:Y:S01]  /*0810*/  LDG.E.64 R14, desc[UR18][R26.64] ;  /* 0x000000121a0e7981 */ /* 0x000f22000c1e1b00 */
[----:B------:R-:W-:-:S04]  /*0820*/  IMAD.U32 R19, RZ, RZ, UR20 ;  /* 0x00000014ff137e24 */ /* 0x000fc8000f8e00ff */
[----:B------:R-:W-:-:S06]  /*0830*/  IMAD.WIDE R18, R19, 0x8, R26 ;  /* 0x0000000813127825 */ /* 0x000fcc00078e021a */
[----:B------:R-:W4:Y:S01]  /*0840*/  LDG.E.64 R18, desc[UR18][R18.64] ;  /* 0x0000001212127981 */ /* 0x000f22000c1e1b00 */
[----:B--2---:R-:W5:Y:S01]  /*0850*/  I2F.F64 R22, R22 ;  /* 0x0000001600167312 */ /* 0x004f620000201c00 */
[----:B------:R-:W-:Y:S01]  /*0860*/  UIADD3 UR4, UPT, UPT, UR4, 0x4, URZ ;  /* 0x0000000404047890 */ /* 0x000fe2000fffe0ff */
[----:B-----5:R-:W-:-:S10]  /*0870*/  DFMA R2, R4, R2, R22 ;  /* 0x000000020402722b */ /* 0x020fd40000000016 */
[----:B------:R-:W0:Y:S08]  /*0880*/  F2I.F64.TRUNC R2, R2 ;  /* 0x0000000200027311 */ /* 0x000e30000030d100 */
[----:B0-----:R-:W3:Y:S02]  /*0890*/  I2F.F64 R4, R2 ;  /* 0x0000000200047312 */ /* 0x001ee40000201c00 */
[----:B---3--:R-:W-:-:S10]  /*08a0*/  DFMA R4, R6, R8, R4 ;  /* 0x000000080604722b */ /* 0x008fd40000000004 */
[----:B------:R-:W0:Y:S08]  /*08b0*/  F2I.F64.TRUNC R4, R4 ;  /* 0x0000000400047311 */ /* 0x000e30000030d100 */
[----:B0-----:R-:W4:Y:S02]  /*08c0*/  I2F.F64 R6, R4 ;  /* 0x0000000400067312 */ /* 0x001f240000201c00 */
[----:B----4-:R-:W-:-:S10]  /*08d0*/  DFMA R6, R10, R14, R6 ;  /* 0x0000000e0a06722b */ /* 0x010fd40000000006 */
[----:B------:R-:W0:Y:S08]  /*08e0*/  F2I.F64.TRUNC R6, R6 ;  /* 0x0000000600067311 */ /* 0x000e30000030d100 */
[----:B0-----:R-:W0:Y:S02]  /*08f0*/  I2F.F64 R8, R6 ;  /* 0x0000000600087312 */ /* 0x001e240000201c00 */
[----:B0-----:R-:W-:-:S06]  /*0900*/  DFMA R8, R16, R18, R8 ;  /* 0x000000121008722b */ /* 0x001fcc0000000008 */
[----:B------:R3:W4:Y:S05]  /*0910*/  F2I.F64.TRUNC R22, R8 ;  /* 0x0000000800167311 */ /* 0x00072a000030d100 */
.L_x_3:
[----:B------:R-:W-:Y:S05]  /*0920*/  BRA.U !UP1, `(.L_x_2) ;  /* 0x0000000109a87547 */ /* 0x000fea000b800000 */
[----:B------:R-:W-:Y:S02]  /*0930*/  UISETP.NE.AND UP0, UPT, UR5, 0x1, UPT ;  /* 0x000000010500788c */ /* 0x000fe4000bf05270 */
[----:B------:R-:W-:-:S04]  /*0940*/  ULOP3.LUT UR6, UR20, 0x1, URZ, 0xc0, !UPT ;  /* 0x0000000114067892 */ /* 0x000fc8000f8ec0ff */
[----:B------:R-:W-:-:S03]  /*0950*/  UISETP.NE.U32.AND UP1, UPT, UR6, 0x1, UPT ;  /* 0x000000010600788c */ /* 0x000fc6000bf25070 */
[----:B------:R-:W-:Y:S08]  /*0960*/  BRA.U !UP0, `(.L_x_4) ;  /* 0x0000000108647547 */ /* 0x000ff0000b800000 */
[----:B------:R-:W5:Y:S01]  /*0970*/  LDC.64 R2, c[0x0][0x380] ;  /* 0x0000e000ff027b82 */ /* 0x000f620000000a00 */
[----:B------:R-:W-:Y:S01]  /*0980*/  MOV R6, UR4 ;  /* 0x0000000400067c02 */ /* 0x000fe20008000f00 */
[----:B------:R-:W2:Y:S01]  /*0990*/  LDCU.64 UR6, c[0x0][0x380] ;  /* 0x00007000ff0677ac */ /* 0x000ea20008000a00 */
[----:B------:R-:W-:-:S03]  /*09a0*/  IADD3 R7, PT, PT, R0, UR4, RZ ;  /* 0x0000000400077c10 */ /* 0x000fc6000fffe0ff */
[----:B---3--:R-:W-:Y:S02]  /*09b0*/  IMAD R9, R6, UR20, R13 ;  /* 0x0000001406097c24 */ /* 0x008fe4000f8e020d */
[----:B-1----:R-:W1:Y:S01]  /*09c0*/  LDC.64 R4, c[0x0][0x388] ;  /* 0x0000e200ff047b82 */ /* 0x002e620000000a00 */
[----:B-----5:R-:W-:-:S06]  /*09d0*/  IMAD.WIDE.U32 R2, R7, 0x8, R2 ;  /* 0x0000000807027825 */ /* 0x020fcc00078e0002 */
[----:B0-----:R-:W3:Y:S01]  /*09e0*/  LDG.E.64 R2, desc[UR18][R2.64] ;  /* 0x0000001202027981 */ /* 0x001ee2000c1e1b00 */
[----:B-1----:R-:W-:-:S05]  /*09f0*/  IMAD.WIDE R4, R9, 0x8, R4 ;  /* 0x0000000809047825 */ /* 0x002fca00078e0204 */
[----:B------:R-:W3:Y:S01]  /*0a00*/  LDG.E.64 R6, desc[UR18][R4.64] ;  /* 0x0000001204067981 */ /* 0x000ee2000c1e1b00 */
[----:B------:R-:W-:Y:S01]  /*0a10*/  IADD3 R9, P0, PT, R0, UR4, RZ ;  /* 0x0000000400097c10 */ /* 0x000fe2000ff1e0ff */
[----:B------:R-:W-:-:S03]  /*0a20*/  IMAD.U32 R11, RZ, RZ, UR20 ;  /* 0x00000014ff0b7e24 */ /* 0x000fc6000f8e00ff */
[----:B------:R-:W-:Y:S02]  /*0a30*/  IADD3.X R10, PT, PT, RZ, RZ, RZ, P0, !PT ;  /* 0x000000ffff0a7210 */ /* 0x000fe400007fe4ff */
[----:B--2---:R-:W-:-:S04]  /*0a40*/  LEA R8, P0, R9, UR6, 0x3 ;  /* 0x0000000609087c11 */ /* 0x004fc8000f8018ff */
[----:B------:R-:W-:Y:S01]  /*0a50*/  LEA.HI.X R9, R9, UR7, R10, 0x3, P0 ;  /* 0x0000000709097c11 */ /* 0x000fe200080f1c0a */
[----:B------:R-:W-:-:S05]  /*0a60*/  IMAD.WIDE R10, R11, 0x8, R4 ;  /* 0x000000080b0a7825 */ /* 0x000fca00078e0204 */
[----:B------:R-:W2:Y:S04]  /*0a70*/  LDG.E.64 R8, desc[UR18][R8.64+0x8] ;  /* 0x0000081208087981 */ /* 0x000ea8000c1e1b00 */
[----:B------:R-:W2:Y:S01]  /*0a80*/  LDG.E.64 R10, desc[UR18][R10.64] ;  /* 0x000000120a0a7981 */ /* 0x000ea2000c1e1b00 */
[----:B----4-:R-:W3:Y:S01]  /*0a90*/  I2F.F64 R22, R22 ;  /* 0x0000001600167312 */ /* 0x010ee20000201c00 */
[----:B------:R-:W-:Y:S01]  /*0aa0*/  UIADD3 UR4, UPT, UPT, UR4, 0x2, URZ ;  /* 0x0000000204047890 */ /* 0x000fe2000fffe0ff */
[----:B---3--:R-:W-:-:S10]  /*0ab0*/  DFMA R2, R2, R6, R22 ;  /* 0x000000060202722b */ /* 0x008fd40000000016 */
[----:B------:R-:W0:Y:S08]  /*0ac0*/  F2I.F64.TRUNC R2, R2 ;  /* 0x0000000200027311 */ /* 0x000e30000030d100 */
[----:B0-----:R-:W2:Y:S02]  /*0ad0*/  I2F.F64 R4, R2 ;  /* 0x0000000200047312 */ /* 0x001ea40000201c00 */
[----:B--2---:R-:W-:-:S06]  /*0ae0*/  DFMA R4, R8, R10, R4 ;  /* 0x0000000a0804722b */ /* 0x004fcc0000000004 */
[----:B------:R0:W1:Y:S05]  /*0af0*/  F2I.F64.TRUNC R22, R4 ;  /* 0x0000000400167311 */ /* 0x00006a000030d100 */
.L_x_4:
[----:B------:R-:W-:Y:S05]  /*0b00*/  BRA.U UP1, `(.L_x_2) ;  /* 0x0000000101307547 */ /* 0x000fea000b800000 */
[----:B------:R-:W5:Y:S01]  /*0b10*/  LDC.64 R2, c[0x0][0x380] ;  /* 0x0000e000ff027b82 */ /* 0x000f620000000a00 */
[----:B------:R-:W-:Y:S02]  /*0b20*/  MOV R6, UR4 ;  /* 0x0000000400067c02 */ /* 0x000fe40008000f00 */
[----:B------:R-:W-:-:S03]  /*0b30*/  IADD3 R7, PT, PT, R0, UR4, RZ ;  /* 0x0000000400077c10 */ /* 0x000fc6000fffe0ff */
[----:B---3--:R-:W-:Y:S02]  /*0b40*/  IMAD R9, R6, UR20, R13 ;  /* 0x0000001406097c24 */ /* 0x008fe4000f8e020d */
[----:B01----:R-:W0:Y:S01]  /*0b50*/  LDC.64 R4, c[0x0][0x388] ;  /* 0x0000e200ff047b82 */ /* 0x003e220000000a00 */
[----:B-----5:R-:W-:-:S06]  /*0b60*/  IMAD.WIDE.U32 R2, R7, 0x8, R2 ;  /* 0x0000000807027825 */ /* 0x020fcc00078e0002 */
[----:B------:R-:W3:Y:S01]  /*0b70*/  LDG.E.64 R2, desc[UR18][R2.64] ;  /* 0x0000001202027981 */ /* 0x000ee2000c1e1b00 */
[----:B0-----:R-:W-:-:S06]  /*0b80*/  IMAD.WIDE R4, R9, 0x8, R4 ;  /* 0x0000000809047825 */ /* 0x001fcc00078e0204 */
[----:B------:R-:W3:Y:S01]  /*0b90*/  LDG.E.64 R4, desc[UR18][R4.64] ;  /* 0x0000001204047981 */ /* 0x000ee2000c1e1b00 */
[----:B--2-4-:R-:W3:Y:S02]  /*0ba0*/  I2F.F64 R6, R22 ;  /* 0x0000001600067312 */ /* 0x014ee40000201c00 */
[----:B---3--:R-:W-:-:S06]  /*0bb0*/  DFMA R6, R2, R4, R6 ;  /* 0x000000040206722b */ /* 0x008fcc0000000006 */
[----:B------:R0:W1:Y:S05]  /*0bc0*/  F2I.F64.TRUNC R22, R6 ;  /* 0x0000000600167311 */ /* 0x00006a000030d100 */
.L_x_2:
[----:B------:R-:W5:Y:S01]  /*0bd0*/  LDC.64 R2, c[0x0][0x390] ;  /* 0x0000e400ff027b82 */ /* 0x000f620000000a00 */
[----:B-12-4-:R-:W0:Y:S01]  /*0be0*/  I2F.F64 R22, R22 ;  /* 0x0000001600167312 */ /* 0x016e220000201c00 */
[----:B------:R-:W-:-:S05]  /*0bf0*/  IADD3 R13, PT, PT, R13, R0, RZ ;  /* 0x000000000d0d7210 */ /* 0x000fca0007ffe0ff */
[----:B-----5:R-:W-:-:S05]  /*0c00*/  IMAD.WIDE R2, R13, 0x8, R2 ;  /* 0x000000080d027825 */ /* 0x020fca00078e0202 */
[----:B0-----:R-:W-:Y:S01]  /*0c10*/  STG.E.64 desc[UR18][R2.64], R22 ;  /* 0x0000001602007986 */ /* 0x001fe2000c101b12 */
[----:B------:R-:W-:Y:S05]  /*0c20*/  EXIT ;  /* 0x000000000000794d */ /* 0x000fea0003800000 */
.L_x_5:
[----:B------:R-:W-:-:S00]  /*0c30*/  BRA `(.L_x_5) ;  /* 0xfffffffc00fc7947 */ /* 0x000fc0000383ffff */
[----:B------:R-:W-:-:S00]  /*0c40*/  NOP ;  /* 0x0000000000007918 */ /* 0x000fc00000000000 */
        /* <DEDUP_REMOVED lines=11> */
.L_x_6:


//--------------------- .nv.shared.reserved.0     --------------------------
	.section	.nv.shared.reserved.0,"aw",@nobits
	.weak		__nv_reservedSMEM_offset_0_alias
	.size		__nv_reservedSMEM_offset_0_alias, 0, 64
	.other		__nv_reservedSMEM_offset_0_alias,@"STO_CUDA_RESERVED_SHARED STV_DEFAULT"
__nv_reservedSMEM_offset_0_alias:
	.zero		0
	.zero		64


//--------------------- .nv.constant0._Z13matrixProductPdS_S_i --------------------------
	.section	.nv.constant0._Z13matrixProductPdS_S_i,"a",@progbits
	.sectionflags	@""
	.align	4
.nv.constant0._Z13matrixProductPdS_S_i:
	.zero		924


//--------------------- SYMBOLS --------------------------

	.type		.nv.reservedSmem.offset0,@object
	.size		.nv.reservedSmem.offset0,0x4
